//
// Generated by NVIDIA NVVM Compiler
//
// Compiler Build ID: CL-36424714
// Cuda compilation tools, release 13.0, V13.0.88
// Based on NVVM 20.0.0
//

.version 9.0
.target sm_100
.address_size 64

	// .globl	_Z11matrix_multPfjjS_jjS_

.visible .entry _Z11matrix_multPfjjS_jjS_(
	.param .u64 .ptr .align 1 _Z11matrix_multPfjjS_jjS__param_0,
	.param .u32 _Z11matrix_multPfjjS_jjS__param_1,
	.param .u32 _Z11matrix_multPfjjS_jjS__param_2,
	.param .u64 .ptr .align 1 _Z11matrix_multPfjjS_jjS__param_3,
	.param .u32 _Z11matrix_multPfjjS_jjS__param_4,
	.param .u32 _Z11matrix_multPfjjS_jjS__param_5,
	.param .u64 .ptr .align 1 _Z11matrix_multPfjjS_jjS__param_6
)
{
	.reg .pred 	%p<11>;
	.reg .b32 	%r<70>;
	.reg .b32 	%f<56>;
	.reg .b64 	%rd<94>;

	ld.param.u64 	%rd12, [_Z11matrix_multPfjjS_jjS__param_0];
	ld.param.u32 	%r35, [_Z11matrix_multPfjjS_jjS__param_1];
	ld.param.u64 	%rd13, [_Z11matrix_multPfjjS_jjS__param_3];
	ld.param.u32 	%r36, [_Z11matrix_multPfjjS_jjS__param_4];
	ld.param.u32 	%r37, [_Z11matrix_multPfjjS_jjS__param_5];
	ld.param.u64 	%rd11, [_Z11matrix_multPfjjS_jjS__param_6];
	cvta.to.global.u64 	%rd1, %rd13;
	cvta.to.global.u64 	%rd2, %rd12;
	mov.u32 	%r38, %ctaid.x;
	mov.u32 	%r39, %ntid.x;
	mov.u32 	%r40, %tid.x;
	mad.lo.s32 	%r41, %r38, %r39, %r40;
	cvt.u64.u32 	%rd3, %r41;
	mov.u32 	%r42, %ctaid.y;
	mov.u32 	%r43, %ntid.y;
	mov.u32 	%r44, %tid.y;
	mad.lo.s32 	%r45, %r42, %r43, %r44;
	cvt.u64.u32 	%rd4, %r45;
	mul.wide.u32 	%rd14, %r35, %r45;
	add.s64 	%rd5, %rd14, %rd3;
	mul.lo.s32 	%r46, %r37, %r35;
	cvt.u64.u32 	%rd15, %r46;
	setp.ge.u64 	%p1, %rd5, %rd15;
	@%p1 bra 	$L__BB0_13;
	cvta.to.global.u64 	%rd16, %rd11;
	shl.b64 	%rd17, %rd5, 2;
	add.s64 	%rd6, %rd16, %rd17;
	mov.b32 	%r47, 0;
	st.global.u32 	[%rd6], %r47;
	setp.eq.s32 	%p2, %r36, 0;
	@%p2 bra 	$L__BB0_13;
	cvt.u64.u32 	%rd18, %r36;
	mul.lo.s64 	%rd7, %rd18, %rd3;
	and.b32  	%r1, %r36, 7;
	setp.lt.u32 	%p3, %r36, 8;
	mov.b32 	%r68, 0;
	mov.f32 	%f53, 0f00000000;
	@%p3 bra 	$L__BB0_5;
	and.b32  	%r68, %r36, -8;
	neg.s32 	%r66, %r68;
	shl.b32 	%r4, %r35, 3;
	mul.lo.s32 	%r64, %r35, 7;
	mul.lo.s32 	%r63, %r35, 6;
	mul.lo.s32 	%r62, %r35, 5;
	shl.b32 	%r61, %r35, 2;
	mul.lo.s32 	%r60, %r35, 3;
	shl.b32 	%r59, %r35, 1;
	shl.b64 	%rd19, %rd7, 2;
	add.s64 	%rd20, %rd19, %rd1;
	add.s64 	%rd93, %rd20, 16;
	mov.f32 	%f53, 0f00000000;
	mov.b32 	%r65, 0;
	mov.u32 	%r58, %r35;
$L__BB0_4:
	.pragma "nounroll";
	cvt.u64.u32 	%rd21, %r65;
	add.s64 	%rd22, %rd21, %rd4;
	shl.b64 	%rd23, %rd22, 2;
	add.s64 	%rd24, %rd2, %rd23;
	ld.global.f32 	%f10, [%rd24];
	ld.global.f32 	%f11, [%rd93+-16];
	fma.rn.f32 	%f12, %f10, %f11, %f53;
	st.global.f32 	[%rd6], %f12;
	cvt.u64.u32 	%rd25, %r58;
	add.s64 	%rd26, %rd25, %rd4;
	shl.b64 	%rd27, %rd26, 2;
	add.s64 	%rd28, %rd2, %rd27;
	ld.global.f32 	%f13, [%rd28];
	ld.global.f32 	%f14, [%rd93+-12];
	fma.rn.f32 	%f15, %f13, %f14, %f12;
	st.global.f32 	[%rd6], %f15;
	cvt.u64.u32 	%rd29, %r59;
	add.s64 	%rd30, %rd29, %rd4;
	shl.b64 	%rd31, %rd30, 2;
	add.s64 	%rd32, %rd2, %rd31;
	ld.global.f32 	%f16, [%rd32];
	ld.global.f32 	%f17, [%rd93+-8];
	fma.rn.f32 	%f18, %f16, %f17, %f15;
	st.global.f32 	[%rd6], %f18;
	cvt.u64.u32 	%rd33, %r60;
	add.s64 	%rd34, %rd33, %rd4;
	shl.b64 	%rd35, %rd34, 2;
	add.s64 	%rd36, %rd2, %rd35;
	ld.global.f32 	%f19, [%rd36];
	ld.global.f32 	%f20, [%rd93+-4];
	fma.rn.f32 	%f21, %f19, %f20, %f18;
	st.global.f32 	[%rd6], %f21;
	cvt.u64.u32 	%rd37, %r61;
	add.s64 	%rd38, %rd37, %rd4;
	shl.b64 	%rd39, %rd38, 2;
	add.s64 	%rd40, %rd2, %rd39;
	ld.global.f32 	%f22, [%rd40];
	ld.global.f32 	%f23, [%rd93];
	fma.rn.f32 	%f24, %f22, %f23, %f21;
	st.global.f32 	[%rd6], %f24;
	cvt.u64.u32 	%rd41, %r62;
	add.s64 	%rd42, %rd41, %rd4;
	shl.b64 	%rd43, %rd42, 2;
	add.s64 	%rd44, %rd2, %rd43;
	ld.global.f32 	%f25, [%rd44];
	ld.global.f32 	%f26, [%rd93+4];
	fma.rn.f32 	%f27, %f25, %f26, %f24;
	st.global.f32 	[%rd6], %f27;
	cvt.u64.u32 	%rd45, %r63;
	add.s64 	%rd46, %rd45, %rd4;
	shl.b64 	%rd47, %rd46, 2;
	add.s64 	%rd48, %rd2, %rd47;
	ld.global.f32 	%f28, [%rd48];
	ld.global.f32 	%f29, [%rd93+8];
	fma.rn.f32 	%f30, %f28, %f29, %f27;
	st.global.f32 	[%rd6], %f30;
	cvt.u64.u32 	%rd49, %r64;
	add.s64 	%rd50, %rd49, %rd4;
	shl.b64 	%rd51, %rd50, 2;
	add.s64 	%rd52, %rd2, %rd51;
	ld.global.f32 	%f31, [%rd52];
	ld.global.f32 	%f32, [%rd93+12];
	fma.rn.f32 	%f53, %f31, %f32, %f30;
	st.global.f32 	[%rd6], %f53;
	add.s32 	%r66, %r66, 8;
	add.s32 	%r65, %r65, %r4;
	add.s32 	%r64, %r64, %r4;
	add.s32 	%r63, %r63, %r4;
	add.s32 	%r62, %r62, %r4;
	add.s32 	%r61, %r61, %r4;
	add.s32 	%r60, %r60, %r4;
	add.s32 	%r59, %r59, %r4;
	add.s64 	%rd93, %rd93, 32;
	add.s32 	%r58, %r58, %r4;
	setp.ne.s32 	%p4, %r66, 0;
	@%p4 bra 	$L__BB0_4;
$L__BB0_5:
	setp.eq.s32 	%p5, %r1, 0;
	@%p5 bra 	$L__BB0_13;
	and.b32  	%r30, %r36, 3;
	setp.lt.u32 	%p6, %r1, 4;
	@%p6 bra 	$L__BB0_8;
	mul.lo.s32 	%r50, %r68, %r35;
	cvt.u64.u32 	%rd53, %r50;
	add.s64 	%rd54, %rd53, %rd4;
	shl.b64 	%rd55, %rd54, 2;
	add.s64 	%rd56, %rd2, %rd55;
	ld.global.f32 	%f33, [%rd56];
	cvt.u64.u32 	%rd57, %r68;
	add.s64 	%rd58, %rd7, %rd57;
	shl.b64 	%rd59, %rd58, 2;
	add.s64 	%rd60, %rd1, %rd59;
	ld.global.f32 	%f34, [%rd60];
	fma.rn.f32 	%f35, %f33, %f34, %f53;
	st.global.f32 	[%rd6], %f35;
	add.s32 	%r51, %r50, %r35;
	cvt.u64.u32 	%rd61, %r51;
	add.s64 	%rd62, %rd61, %rd4;
	shl.b64 	%rd63, %rd62, 2;
	add.s64 	%rd64, %rd2, %rd63;
	ld.global.f32 	%f36, [%rd64];
	ld.global.f32 	%f37, [%rd60+4];
	fma.rn.f32 	%f38, %f36, %f37, %f35;
	st.global.f32 	[%rd6], %f38;
	add.s32 	%r52, %r51, %r35;
	cvt.u64.u32 	%rd65, %r52;
	add.s64 	%rd66, %rd65, %rd4;
	shl.b64 	%rd67, %rd66, 2;
	add.s64 	%rd68, %rd2, %rd67;
	ld.global.f32 	%f39, [%rd68];
	ld.global.f32 	%f40, [%rd60+8];
	fma.rn.f32 	%f41, %f39, %f40, %f38;
	st.global.f32 	[%rd6], %f41;
	add.s32 	%r53, %r52, %r35;
	cvt.u64.u32 	%rd69, %r53;
	add.s64 	%rd70, %rd69, %rd4;
	shl.b64 	%rd71, %rd70, 2;
	add.s64 	%rd72, %rd2, %rd71;
	ld.global.f32 	%f42, [%rd72];
	ld.global.f32 	%f43, [%rd60+12];
	fma.rn.f32 	%f53, %f42, %f43, %f41;
	st.global.f32 	[%rd6], %f53;
	add.s32 	%r68, %r68, 4;
$L__BB0_8:
	setp.eq.s32 	%p7, %r30, 0;
	@%p7 bra 	$L__BB0_13;
	setp.eq.s32 	%p8, %r30, 1;
	@%p8 bra 	$L__BB0_11;
	mul.lo.s32 	%r54, %r68, %r35;
	cvt.u64.u32 	%rd73, %r54;
	add.s64 	%rd74, %rd73, %rd4;
	shl.b64 	%rd75, %rd74, 2;
	add.s64 	%rd76, %rd2, %rd75;
	ld.global.f32 	%f44, [%rd76];
	cvt.u64.u32 	%rd77, %r68;
	add.s64 	%rd78, %rd7, %rd77;
	shl.b64 	%rd79, %rd78, 2;
	add.s64 	%rd80, %rd1, %rd79;
	ld.global.f32 	%f45, [%rd80];
	fma.rn.f32 	%f46, %f44, %f45, %f53;
	st.global.f32 	[%rd6], %f46;
	add.s32 	%r55, %r54, %r35;
	cvt.u64.u32 	%rd81, %r55;
	add.s64 	%rd82, %rd81, %rd4;
	shl.b64 	%rd83, %rd82, 2;
	add.s64 	%rd84, %rd2, %rd83;
	ld.global.f32 	%f47, [%rd84];
	ld.global.f32 	%f48, [%rd80+4];
	fma.rn.f32 	%f53, %f47, %f48, %f46;
	st.global.f32 	[%rd6], %f53;
	add.s32 	%r68, %r68, 2;
$L__BB0_11:
	and.b32  	%r56, %r36, 1;
	setp.eq.b32 	%p9, %r56, 1;
	not.pred 	%p10, %p9;
	@%p10 bra 	$L__BB0_13;
	mul.lo.s32 	%r57, %r68, %r35;
	cvt.u64.u32 	%rd85, %r57;
	add.s64 	%rd86, %rd85, %rd4;
	shl.b64 	%rd87, %rd86, 2;
	add.s64 	%rd88, %rd2, %rd87;
	ld.global.f32 	%f49, [%rd88];
	cvt.u64.u32 	%rd89, %r68;
	add.s64 	%rd90, %rd7, %rd89;
	shl.b64 	%rd91, %rd90, 2;
	add.s64 	%rd92, %rd1, %rd91;
	ld.global.f32 	%f50, [%rd92];
	fma.rn.f32 	%f51, %f49, %f50, %f53;
	st.global.f32 	[%rd6], %f51;
$L__BB0_13:
	ret;

}


// ===== COMPILED SASS (sm_100) =====

	.target	sm_100

	.elftype	@"ET_EXEC"


//--------------------- .note.nv.tkinfo           --------------------------
	.section	.note.nv.tkinfo,"",@"SHT_NOTE"
	.sectionflags	@"SHF_NOTE_NV_TKINFO"
	.tkinfo
        /*0018*/ 	.word	0x00000002
        /*0030*/ 	.string	""
        /*0030*/ 	.string	"ptxas"
        /*0030*/ 	.string	"Cuda compilation tools, release 13.0, V13.0.88"
        /*0030*/ 	.string	"Build cuda_13.0.r13.0/compiler.36424714_0"
        /*0030*/ 	.string	"-arch sm_100 -m 64 "



//--------------------- .note.nv.cuinfo           --------------------------
	.section	.note.nv.cuinfo,"",@"SHT_NOTE"
	.sectionflags	@"SHF_NOTE_NV_CUINFO"
        /*0018*/ 	.short	0x0002
        /*001a*/ 	.short	0x0064
        /*001c*/ 	.short	0x0082
	.zero		2


//--------------------- .nv.info                  --------------------------
	.section	.nv.info,"",@"SHT_CUDA_INFO"
	.align	4


	//----- nvinfo : EIATTR_REGCOUNT
	.align		4
        /*0000*/ 	.byte	0x04, 0x2f
        /*0002*/ 	.short	(.L_1 - .L_0)
	.align		4
.L_0:
        /*0004*/ 	.word	index@(_Z11matrix_multPfjjS_jjS_)
        /*0008*/ 	.word	0x00000018


	//----- nvinfo : EIATTR_FRAME_SIZE
	.align		4
.L_1:
        /*000c*/ 	.byte	0x04, 0x11
        /*000e*/ 	.short	(.L_3 - .L_2)
	.align		4
.L_2:
        /*0010*/ 	.word	index@(_Z11matrix_multPfjjS_jjS_)
        /*0014*/ 	.word	0x00000000


	//----- nvinfo : EIATTR_MIN_STACK_SIZE
	.align		4
.L_3:
        /*0018*/ 	.byte	0x04, 0x12
        /*001a*/ 	.short	(.L_5 - .L_4)
	.align		4
.L_4:
        /*001c*/ 	.word	index@(_Z11matrix_multPfjjS_jjS_)
        /*0020*/ 	.word	0x00000000
.L_5:


//--------------------- .nv.compat                --------------------------
	.section	.nv.compat,"",@"SHT_CUDA_COMPAT_INFO"
	.align	4
        /*0000*/ 	.byte	0x02, 0x09, 0x00, 0x00, 0x02, 0x02, 0x01, 0x00, 0x02, 0x05, 0x05, 0x00, 0x03, 0x07, 0x01, 0x01
        /*0010*/ 	.byte	0x02, 0x03, 0x00, 0x00, 0x02, 0x06, 0x01, 0x00, 0x04, 0x0b, 0x08, 0x00, 0x09, 0x00, 0x00, 0x00
        /*0020*/ 	.byte	0x00, 0x00, 0x00, 0x00


//--------------------- .nv.info._Z11matrix_multPfjjS_jjS_ --------------------------
	.section	.nv.info._Z11matrix_multPfjjS_jjS_,"",@"SHT_CUDA_INFO"
	.sectionflags	@""
	.align	4


	//----- nvinfo : EIATTR_CUDA_API_VERSION
	.align		4
        /*0000*/ 	.byte	0x04, 0x37
        /*0002*/ 	.short	(.L_7 - .L_6)
.L_6:
        /*0004*/ 	.word	0x00000082


	//----- nvinfo : EIATTR_KPARAM_INFO
	.align		4
.L_7:
        /*0008*/ 	.byte	0x04, 0x17
        /*000a*/ 	.short	(.L_9 - .L_8)
.L_8:
        /*000c*/ 	.word	0x00000000
        /*0010*/ 	.short	0x0006
        /*0012*/ 	.short	0x0020
        /*0014*/ 	.byte	0x00, 0xf5, 0x21, 0x00


	//----- nvinfo : EIATTR_KPARAM_INFO
	.align		4
.L_9:
        /*0018*/ 	.byte	0x04, 0x17
        /*001a*/ 	.short	(.L_11 - .L_10)
.L_10:
        /*001c*/ 	.word	0x00000000
        /*0020*/ 	.short	0x0005
        /*0022*/ 	.short	0x001c
        /*0024*/ 	.byte	0x00, 0xf0, 0x11, 0x00


	//----- nvinfo : EIATTR_KPARAM_INFO
	.align		4
.L_11:
        /*0028*/ 	.byte	0x04, 0x17
        /*002a*/ 	.short	(.L_13 - .L_12)
.L_12:
        /*002c*/ 	.word	0x00000000
        /*0030*/ 	.short	0x0004
        /*0032*/ 	.short	0x0018
        /*0034*/ 	.byte	0x00, 0xf0, 0x11, 0x00


	//----- nvinfo : EIATTR_KPARAM_INFO
	.align		4
.L_13:
        /*0038*/ 	.byte	0x04, 0x17
        /*003a*/ 	.short	(.L_15 - .L_14)
.L_14:
        /*003c*/ 	.word	0x00000000
        /*0040*/ 	.short	0x0003
        /*0042*/ 	.short	0x0010
        /*0044*/ 	.byte	0x00, 0xf5, 0x21, 0x00


	//----- nvinfo : EIATTR_KPARAM_INFO
	.align		4
.L_15:
        /*0048*/ 	.byte	0x04, 0x17
        /*004a*/ 	.short	(.L_17 - .L_16)
.L_16:
        /*004c*/ 	.word	0x00000000
        /*0050*/ 	.short	0x0002
        /*0052*/ 	.short	0x000c
        /*0054*/ 	.byte	0x00, 0xf0, 0x11, 0x00


	//----- nvinfo : EIATTR_KPARAM_INFO
	.align		4
.L_17:
        /*0058*/ 	.byte	0x04, 0x17
        /*005a*/ 	.short	(.L_19 - .L_18)
.L_18:
        /*005c*/ 	.word	0x00000000
        /*0060*/ 	.short	0x0001
        /*0062*/ 	.short	0x0008
        /*0064*/ 	.byte	0x00, 0xf0, 0x11, 0x00


	//----- nvinfo : EIATTR_KPARAM_INFO
	.align		4
.L_19:
        /*0068*/ 	.byte	0x04, 0x17
        /*006a*/ 	.short	(.L_21 - .L_20)
.L_20:
        /*006c*/ 	.word	0x00000000
        /*0070*/ 	.short	0x0000
        /*0072*/ 	.short	0x0000
        /*0074*/ 	.byte	0x00, 0xf5, 0x21, 0x00


	//----- nvinfo : EIATTR_SPARSE_MMA_MASK
	.align		4
.L_21:
        /*0078*/ 	.byte	0x03, 0x50
        /*007a*/ 	.short	0x0000


	//----- nvinfo : EIATTR_MAXREG_COUNT
	.align		4
        /*007c*/ 	.byte	0x03, 0x1b
        /*007e*/ 	.short	0x00ff


	//----- nvinfo : EIATTR_MERCURY_ISA_VERSION
	.align		4
        /*0080*/ 	.byte	0x03, 0x5f
        /*0082*/ 	.short	0x0101


	//----- nvinfo : EIATTR_VRC_CTA_INIT_COUNT
	.align		4
        /*0084*/ 	.byte	0x02, 0x4a
	.zero		1
	.zero		1


	//----- nvinfo : EIATTR_EXIT_INSTR_OFFSETS
	.align		4
        /*0088*/ 	.byte	0x04, 0x1c
        /*008a*/ 	.short	(.L_23 - .L_22)


	//   ....[0]....
.L_22:
        /*008c*/ 	.word	0x00000100


	//   ....[1]....
        /*0090*/ 	.word	0x00000180


	//   ....[2]....
        /*0094*/ 	.word	0x00000820


	//   ....[3]....
        /*0098*/ 	.word	0x00000b20


	//   ....[4]....
        /*009c*/ 	.word	0x00000d00


	//   ....[5]....
        /*00a0*/ 	.word	0x00000e00


	//----- nvinfo : EIATTR_CBANK_PARAM_SIZE
	.align		4
.L_23:
        /*00a4*/ 	.byte	0x03, 0x19
        /*00a6*/ 	.short	0x0028


	//----- nvinfo : EIATTR_PARAM_CBANK
	.align		4
        /*00a8*/ 	.byte	0x04, 0x0a
        /*00aa*/ 	.short	(.L_25 - .L_24)
	.align		4
.L_24:
        /*00ac*/ 	.word	index@(.nv.constant0._Z11matrix_multPfjjS_jjS_)
        /*00b0*/ 	.short	0x0380
        /*00b2*/ 	.short	0x0028


	//----- nvinfo : EIATTR_SW_WAR
	.align		4
.L_25:
        /*00b4*/ 	.byte	0x04, 0x36
        /*00b6*/ 	.short	(.L_27 - .L_26)
.L_26:
        /*00b8*/ 	.word	0x00000008
.L_27:


//--------------------- .nv.callgraph             --------------------------
	.section	.nv.callgraph,"",@"SHT_CUDA_CALLGRAPH"
	.align	4
	.sectionentsize	8
	.align		4
        /*0000*/ 	.word	0x00000000
	.align		4
        /*0004*/ 	.word	0xffffffff
	.align		4
        /*0008*/ 	.word	0x00000000
	.align		4
        /*000c*/ 	.word	0xfffffffe
	.align		4
        /*0010*/ 	.word	0x00000000
	.align		4
        /*0014*/ 	.word	0xfffffffd
	.align		4
        /*0018*/ 	.word	0x00000000
	.align		4
        /*001c*/ 	.word	0xfffffffc


//--------------------- .text._Z11matrix_multPfjjS_jjS_ --------------------------
	.section	.text._Z11matrix_multPfjjS_jjS_,"ax",@progbits
	.align	128
        .global         _Z11matrix_multPfjjS_jjS_
        .type           _Z11matrix_multPfjjS_jjS_,@function
        .size           _Z11matrix_multPfjjS_jjS_,(.L_x_5 - _Z11matrix_multPfjjS_jjS_)
        .other          _Z11matrix_multPfjjS_jjS_,@"STO_CUDA_ENTRY STV_DEFAULT"
_Z11matrix_multPfjjS_jjS_:
.text._Z11matrix_multPfjjS_jjS_:
[----:B------:R-:W-:Y:S01]  /*0000*/  LDC R1, c[0x0][0x37c] ;  /* 0x0000df00ff017b82 */ /* 0x000fe20000000800 */
[----:B------:R-:W0:Y:S07]  /*0010*/  S2R R5, SR_TID.X ;  /* 0x0000000000057919 */ /* 0x000e2e0000002100 */
[----:B------:R-:W0:Y:S01]  /*0020*/  S2UR UR5, SR_CTAID.X ;  /* 0x00000000000579c3 */ /* 0x000e220000002500 */
[----:B------:R-:W1:Y:S01]  /*0030*/  LDCU UR14, c[0x0][0x388] ;  /* 0x00007100ff0e77ac */ /* 0x000e620008000800 */
[----:B------:R-:W2:Y:S01]  /*0040*/  S2R R3, SR_TID.Y ;  /* 0x0000000000037919 */ /* 0x000ea20000002200 */
[----:B------:R-:W1:Y:S05]  /*0050*/  LDCU UR4, c[0x0][0x39c] ;  /* 0x00007380ff0477ac */ /* 0x000e6a0008000800 */
[----:B------:R-:W0:Y:S08]  /*0060*/  LDC R4, c[0x0][0x360] ;  /* 0x0000d800ff047b82 */ /* 0x000e300000000800 */
[----:B------:R-:W2:Y:S01]  /*0070*/  S2UR UR6, SR_CTAID.Y ;  /* 0x00000000000679c3 */ /* 0x000ea20000002600 */
[----:B-1----:R-:W-:-:S07]  /*0080*/  UIMAD UR4, UR14, UR4, URZ ;  /* 0x000000040e0472a4 */ /* 0x002fce000f8e02ff */
[----:B------:R-:W2:Y:S01]  /*0090*/  LDC R0, c[0x0][0x364] ;  /* 0x0000d900ff007b82 */ /* 0x000ea20000000800 */
[----:B0-----:R-:W-:Y:S02]  /*00a0*/  IMAD R4, R4, UR5, R5 ;  /* 0x0000000504047c24 */ /* 0x001fe4000f8e0205 */
[----:B------:R-:W-:Y:S02]  /*00b0*/  IMAD.MOV.U32 R5, RZ, RZ, RZ ;  /* 0x000000ffff057224 */ /* 0x000fe400078e00ff */
[----:B--2---:R-:W-:-:S04]  /*00c0*/  IMAD R0, R0, UR6, R3 ;  /* 0x0000000600007c24 */ /* 0x004fc8000f8e0203 */
[----:B------:R-:W-:-:S03]  /*00d0*/  IMAD.WIDE.U32 R8, R0, UR14, R4 ;  /* 0x0000000e00087c25 */ /* 0x000fc6000f8e0004 */
[----:B------:R-:W-:-:S04]  /*00e0*/  ISETP.GE.U32.AND P0, PT, R8, UR4, PT ;  /* 0x0000000408007c0c */ /* 0x000fc8000bf06070 */
[----:B------:R-:W-:-:S13]  /*00f0*/  ISETP.GE.U32.AND.EX P0, PT, R9, RZ, PT, P0 ;  /* 0x000000ff0900720c */ /* 0x000fda0003f06100 */
[----:B------:R-:W-:Y:S05]  /*0100*/  @P0 EXIT ;  /* 0x000000000000094d */ /* 0x000fea0003800000 */
[----:B------:R-:W0:Y:S01]  /*0110*/  LDC R6, c[0x0][0x398] ;  /* 0x0000e600ff067b82 */ /* 0x000e220000000800 */
[----:B------:R-:W1:Y:S01]  /*0120*/  LDCU.64 UR4, c[0x0][0x3a0] ;  /* 0x00007400ff0477ac */ /* 0x000e620008000a00 */
[----:B------:R-:W2:Y:S01]  /*0130*/  LDCU.64 UR12, c[0x0][0x358] ;  /* 0x00006b00ff0c77ac */ /* 0x000ea20008000a00 */
[----:B-1----:R-:W-:-:S04]  /*0140*/  LEA R2, P1, R8, UR4, 0x2 ;  /* 0x0000000408027c11 */ /* 0x002fc8000f8210ff */
[----:B------:R-:W-:Y:S02]  /*0150*/  LEA.HI.X R3, R8, UR5, R9, 0x2, P1 ;  /* 0x0000000508037c11 */ /* 0x000fe400088f1409 */
[----:B0-----:R-:W-:-:S03]  /*0160*/  ISETP.NE.AND P0, PT, R6, RZ, PT ;  /* 0x000000ff0600720c */ /* 0x001fc60003f05270 */
[----:B--2---:R0:W-:Y:S10]  /*0170*/  STG.E desc[UR12][R2.64], RZ ;  /* 0x000000ff02007986 */ /* 0x0041f4000c10190c */
[----:B0-----:R-:W-:Y:S05]  /*0180*/  @!P0 EXIT ;  /* 0x000000000000894d */ /* 0x001fea0003800000 */
[----:B------:R-:W-:Y:S01]  /*0190*/  ISETP.GE.U32.AND P1, PT, R6, 0x8, PT ;  /* 0x000000080600780c */ /* 0x000fe20003f26070 */
[----:B------:R-:W-:Y:S01]  /*01a0*/  IMAD.WIDE.U32 R4, R4, R6, RZ ;  /* 0x0000000604047225 */ /* 0x000fe200078e00ff */
[----:B------:R-:W-:Y:S01]  /*01b0*/  UMOV UR4, URZ ;  /* 0x000000ff00047c82 */ /* 0x000fe20008000000 */
[----:B------:R-:W-:Y:S02]  /*01c0*/  LOP3.LUT R18, R6, 0x7, RZ, 0xc0, !PT ;  /* 0x0000000706127812 */ /* 0x000fe400078ec0ff */
[----:B------:R-:W-:Y:S02]  /*01d0*/  VIADD R9, R5, UR4 ;  /* 0x0000000405097c36 */ /* 0x000fe40008000000 */
[----:B------:R-:W-:Y:S01]  /*01e0*/  ISETP.NE.AND P0, PT, R18, RZ, PT ;  /* 0x000000ff1200720c */ /* 0x000fe20003f05270 */
[----:B------:R-:W-:Y:S02]  /*01f0*/  IMAD.MOV.U32 R7, RZ, RZ, RZ ;  /* 0x000000ffff077224 */ /* 0x000fe400078e00ff */
[----:B------:R-:W-:-:S03]  /*0200*/  IMAD.MOV.U32 R13, RZ, RZ, RZ ;  /* 0x000000ffff0d7224 */ /* 0x000fc600078e00ff */
[----:B------:R-:W-:Y:S07]  /*0210*/  @!P1 BRA `(.L_x_0) ;  /* 0x0000000400809947 */ /* 0x000fee0003800000 */
[----:B------:R-:W0:Y:S01]  /*0220*/  LDCU.64 UR16, c[0x0][0x390] ;  /* 0x00007200ff1077ac */ /* 0x000e220008000a00 */
[----:B------:R-:W-:Y:S01]  /*0230*/  LOP3.LUT R7, R6, 0xfffffff8, RZ, 0xc0, !PT ;  /* 0xfffffff806077812 */ /* 0x000fe200078ec0ff */
[----:B------:R-:W-:Y:S01]  /*0240*/  IMAD.MOV.U32 R13, RZ, RZ, RZ ;  /* 0x000000ffff0d7224 */ /* 0x000fe200078e00ff */
[----:B------:R-:W-:-:S03]  /*0250*/  UIMAD UR5, UR14, 0x7, URZ ;  /* 0x000000070e0578a4 */ /* 0x000fc6000f8e02ff */
[----:B------:R-:W-:Y:S01]  /*0260*/  IMAD.MOV R8, RZ, RZ, -R7 ;  /* 0x000000ffff087224 */ /* 0x000fe200078e0a07 */
[----:B------:R-:W-:Y:S02]  /*0270*/  UIMAD UR6, UR14, 0x6, URZ ;  /* 0x000000060e0678a4 */ /* 0x000fe4000f8e02ff */
[----:B------:R-:W-:Y:S02]  /*0280*/  UIMAD UR7, UR14, 0x5, URZ ;  /* 0x000000050e0778a4 */ /* 0x000fe4000f8e02ff */
[----:B------:R-:W-:Y:S01]  /*0290*/  USHF.L.U32 UR8, UR14, 0x2, URZ ;  /* 0x000000020e087899 */ /* 0x000fe200080006ff */
[----:B------:R-:W1:Y:S01]  /*02a0*/  LDCU UR11, c[0x0][0x388] ;  /* 0x00007100ff0b77ac */ /* 0x000e620008000800 */
[----:B------:R-:W2:Y:S01]  /*02b0*/  LDCU.64 UR18, c[0x0][0x380] ;  /* 0x00007000ff1277ac */ /* 0x000ea20008000a00 */
[----:B0-----:R-:W-:Y:S01]  /*02c0*/  LEA R12, P1, R4, UR16, 0x2 ;  /* 0x00000010040c7c11 */ /* 0x001fe2000f8210ff */
[----:B------:R-:W-:-:S03]  /*02d0*/  UIMAD UR9, UR14, 0x3, URZ ;  /* 0x000000030e0978a4 */ /* 0x000fc6000f8e02ff */
[----:B------:R-:W-:Y:S01]  /*02e0*/  IADD3 R12, P2, PT, R12, 0x10, RZ ;  /* 0x000000100c0c7810 */ /* 0x000fe20007f5e0ff */
[----:B------:R-:W-:Y:S01]  /*02f0*/  USHF.L.U32 UR10, UR14, 0x1, URZ ;  /* 0x000000010e0a7899 */ /* 0x000fe200080006ff */
[----:B------:R-:W-:Y:S01]  /*0300*/  LEA.HI.X R17, R4, UR17, R9, 0x2, P1 ;  /* 0x0000001104117c11 */ /* 0x000fe200088f1409 */
[----:B------:R-:W-:-:S04]  /*0310*/  UMOV UR4, URZ ;  /* 0x000000ff00047c82 */ /* 0x000fc80008000000 */
[----:B------:R-:W-:-:S07]  /*0320*/  IMAD.X R17, RZ, RZ, R17, P2 ;  /* 0x000000ffff117224 */ /* 0x000fce00010e0611 */
.L_x_1:
[----:B------:R-:W-:-:S05]  /*0330*/  IADD3 R10, P1, PT, R0, UR4, RZ ;  /* 0x00000004000a7c10 */ /* 0x000fca000ff3e0ff */
[----:B------:R-:W-:Y:S01]  /*0340*/  IMAD.X R11, RZ, RZ, RZ, P1 ;  /* 0x000000ffff0b7224 */ /* 0x000fe200008e06ff */
[----:B--2---:R-:W-:-:S04]  /*0350*/  LEA R14, P1, R10, UR18, 0x2 ;  /* 0x000000120a0e7c11 */ /* 0x004fc8000f8210ff */
[----:B------:R-:W-:Y:S01]  /*0360*/  LEA.HI.X R15, R10, UR19, R11, 0x2, P1 ;  /* 0x000000130a0f7c11 */ /* 0x000fe200088f140b */
[----:B------:R-:W-:Y:S02]  /*0370*/  IMAD.MOV.U32 R10, RZ, RZ, R12 ;  /* 0x000000ffff0a7224 */ /* 0x000fe400078e000c */
[----:B------:R-:W-:Y:S02]  /*0380*/  IMAD.MOV.U32 R11, RZ, RZ, R17 ;  /* 0x000000ffff0b7224 */ /* 0x000fe400078e0011 */
[----:B------:R-:W2:Y:S04]  /*0390*/  LDG.E R14, desc[UR12][R14.64] ;  /* 0x0000000c0e0e7981 */ /* 0x000ea8000c1e1900 */
[----:B------:R-:W2:Y:S01]  /*03a0*/  LDG.E R12, desc[UR12][R10.64+-0x10] ;  /* 0xfffff00c0a0c7981 */ /* 0x000ea2000c1e1900 */
[----:B-1----:R-:W-:-:S05]  /*03b0*/  IADD3 R17, P1, PT, R0, UR11, RZ ;  /* 0x0000000b00117c10 */ /* 0x002fca000ff3e0ff */
[----:B------:R-:W-:Y:S01]  /*03c0*/  IMAD.X R20, RZ, RZ, RZ, P1 ;  /* 0x000000ffff147224 */ /* 0x000fe200008e06ff */
[----:B------:R-:W-:-:S04]  /*03d0*/  LEA R16, P1, R17, UR18, 0x2 ;  /* 0x0000001211107c11 */ /* 0x000fc8000f8210ff */
[----:B------:R-:W-:Y:S01]  /*03e0*/  LEA.HI.X R17, R17, UR19, R20, 0x2, P1 ;  /* 0x0000001311117c11 */ /* 0x000fe200088f1414 */
[----:B--23--:R-:W-:-:S05]  /*03f0*/  FFMA R13, R14, R12, R13 ;  /* 0x0000000c0e0d7223 */ /* 0x00cfca000000000d */
[----:B------:R0:W-:Y:S04]  /*0400*/  STG.E desc[UR12][R2.64], R13 ;  /* 0x0000000d02007986 */ /* 0x0001e8000c10190c */
[----:B------:R-:W2:Y:S04]  /*0410*/  LDG.E R16, desc[UR12][R16.64] ;  /* 0x0000000c10107981 */ /* 0x000ea8000c1e1900 */
[----:B------:R-:W2:Y:S01]  /*0420*/  LDG.E R12, desc[UR12][R10.64+-0xc] ;  /* 0xfffff40c0a0c7981 */ /* 0x000ea2000c1e1900 */
[----:B------:R-:W-:-:S05]  /*0430*/  IADD3 R19, P1, PT, R0, UR10, RZ ;  /* 0x0000000a00137c10 */ /* 0x000fca000ff3e0ff */
[----:B------:R-:W-:Y:S01]  /*0440*/  IMAD.X R20, RZ, RZ, RZ, P1 ;  /* 0x000000ffff147224 */ /* 0x000fe200008e06ff */
[----:B------:R-:W-:-:S04]  /*0450*/  LEA R14, P1, R19, UR18, 0x2 ;  /* 0x00000012130e7c11 */ /* 0x000fc8000f8210ff */
[----:B------:R-:W-:Y:S01]  /*0460*/  LEA.HI.X R15, R19, UR19, R20, 0x2, P1 ;  /* 0x00000013130f7c11 */ /* 0x000fe200088f1414 */
[----:B--2---:R-:W-:-:S05]  /*0470*/  FFMA R19, R16, R12, R13 ;  /* 0x0000000c10137223 */ /* 0x004fca000000000d */
[----:B------:R1:W-:Y:S04]  /*0480*/  STG.E desc[UR12][R2.64], R19 ;  /* 0x0000001302007986 */ /* 0x0003e8000c10190c */
[----:B------:R-:W2:Y:S04]  /*0490*/  LDG.E R14, desc[UR12][R14.64] ;  /* 0x0000000c0e0e7981 */ /* 0x000ea8000c1e1900 */
[----:B------:R-:W2:Y:S01]  /*04a0*/  LDG.E R20, desc[UR12][R10.64+-0x8] ;  /* 0xfffff80c0a147981 */ /* 0x000ea2000c1e1900 */
[----:B0-----:R-:W-:-:S05]  /*04b0*/  IADD3 R13, P1, PT, R0, UR9, RZ ;  /* 0x00000009000d7c10 */ /* 0x001fca000ff3e0ff */
[----:B------:R-:W-:Y:S01]  /*04c0*/  IMAD.X R16, RZ, RZ, RZ, P1 ;  /* 0x000000ffff107224 */ /* 0x000fe200008e06ff */
[----:B------:R-:W-:-:S04]  /*04d0*/  LEA R12, P1, R13, UR18, 0x2 ;  /* 0x000000120d0c7c11 */ /* 0x000fc8000f8210ff */
[----:B------:R-:W-:Y:S01]  /*04e0*/  LEA.HI.X R13, R13, UR19, R16, 0x2, P1 ;  /* 0x000000130d0d7c11 */ /* 0x000fe200088f1410 */
[----:B--2---:R-:W-:-:S05]  /*04f0*/  FFMA R17, R14, R20, R19 ;  /* 0x000000140e117223 */ /* 0x004fca0000000013 */
[----:B------:R0:W-:Y:S04]  /*0500*/  STG.E desc[UR12][R2.64], R17 ;  /* 0x0000001102007986 */ /* 0x0001e8000c10190c */
[----:B------:R-:W2:Y:S04]  /*0510*/  LDG.E R12, desc[UR12][R12.64] ;  /* 0x0000000c0c0c7981 */ /* 0x000ea8000c1e1900 */
[----:B------:R-:W2:Y:S01]  /*0520*/  LDG.E R16, desc[UR12][R10.64+-0x4] ;  /* 0xfffffc0c0a107981 */ /* 0x000ea2000c1e1900 */
[----:B-1----:R-:W-:-:S05]  /*0530*/  IADD3 R19, P1, PT, R0, UR8, RZ ;  /* 0x0000000800137c10 */ /* 0x002fca000ff3e0ff */
        /* <DEDUP_REMOVED lines=13> */
[----:B------:R-:W1:Y:S04]  /*0610*/  LDG.E R12, desc[UR12][R12.64] ;  /* 0x0000000c0c0c7981 */ /* 0x000e68000c1e1900 */
[----:B------:R-:W1:Y:S01]  /*0620*/  LDG.E R20, desc[UR12][R10.64+0x4] ;  /* 0x0000040c0a147981 */ /* 0x000e62000c1e1900 */
[----:B------:R-:W-:-:S05]  /*0630*/  IADD3 R17, P1, PT, R0, UR6, RZ ;  /* 0x0000000600117c10 */ /* 0x000fca000ff3e0ff */
[----:B------:R-:W-:Y:S01]  /*0640*/  IMAD.X R14, RZ, RZ, RZ, P1 ;  /* 0x000000ffff0e7224 */ /* 0x000fe200008e06ff */
[----:B------:R-:W-:-:S04]  /*0650*/  LEA R16, P1, R17, UR18, 0x2 ;  /* 0x0000001211107c11 */ /* 0x000fc8000f8210ff */
[----:B------:R-:W-:Y:S01]  /*0660*/  LEA.HI.X R17, R17, UR19, R14, 0x2, P1 ;  /* 0x0000001311117c11 */ /* 0x000fe200088f140e */
[----:B-1----:R-:W-:-:S05]  /*0670*/  FFMA R19, R12, R20, R21 ;  /* 0x000000140c137223 */ /* 0x002fca0000000015 */
[----:B------:R3:W-:Y:S04]  /*0680*/  STG.E desc[UR12][R2.64], R19 ;  /* 0x0000001302007986 */ /* 0x0007e8000c10190c */
[----:B------:R-:W0:Y:S04]  /*0690*/  LDG.E R16, desc[UR12][R16.64] ;  /* 0x0000000c10107981 */ /* 0x000e28000c1e1900 */
[----:B------:R-:W0:Y:S01]  /*06a0*/  LDG.E R20, desc[UR12][R10.64+0x8] ;  /* 0x0000080c0a147981 */ /* 0x000e22000c1e1900 */
[----:B------:R-:W-:-:S05]  /*06b0*/  IADD3 R15, P1, PT, R0, UR5, RZ ;  /* 0x00000005000f7c10 */ /* 0x000fca000ff3e0ff */
[----:B------:R-:W-:Y:S01]  /*06c0*/  IMAD.X R12, RZ, RZ, RZ, P1 ;  /* 0x000000ffff0c7224 */ /* 0x000fe200008e06ff */
[----:B------:R-:W-:-:S04]  /*06d0*/  LEA R14, P1, R15, UR18, 0x2 ;  /* 0x000000120f0e7c11 */ /* 0x000fc8000f8210ff */
[----:B------:R-:W-:Y:S01]  /*06e0*/  LEA.HI.X R15, R15, UR19, R12, 0x2, P1 ;  /* 0x000000130f0f7c11 */ /* 0x000fe200088f140c */
[----:B0-----:R-:W-:-:S05]  /*06f0*/  FFMA R21, R16, R20, R19 ;  /* 0x0000001410157223 */ /* 0x001fca0000000013 */
[----:B------:R3:W-:Y:S04]  /*0700*/  STG.E desc[UR12][R2.64], R21 ;  /* 0x0000001502007986 */ /* 0x0007e8000c10190c */
[----:B------:R-:W2:Y:S04]  /*0710*/  LDG.E R14, desc[UR12][R14.64] ;  /* 0x0000000c0e0e7981 */ /* 0x000ea8000c1e1900 */
[----:B------:R-:W2:Y:S01]  /*0720*/  LDG.E R13, desc[UR12][R10.64+0xc] ;  /* 0x00000c0c0a0d7981 */ /* 0x000ea2000c1e1900 */
[----:B------:R-:W-:-:S05]  /*0730*/  VIADD R8, R8, 0x8 ;  /* 0x0000000808087836 */ /* 0x000fca0000000000 */
[----:B------:R-:W-:Y:S02]  /*0740*/  ISETP.NE.AND P1, PT, R8, RZ, PT ;  /* 0x000000ff0800720c */ /* 0x000fe40003f25270 */
[----:B------:R-:W-:Y:S01]  /*0750*/  IADD3 R12, P2, PT, R10, 0x20, RZ ;  /* 0x000000200a0c7810 */ /* 0x000fe20007f5e0ff */
[----:B------:R-:W-:Y:S02]  /*0760*/  ULEA UR4, UR14, UR4, 0x3 ;  /* 0x000000040e047291 */ /* 0x000fe4000f8e18ff */
[----:B------:R-:W-:Y:S02]  /*0770*/  ULEA UR5, UR14, UR5, 0x3 ;  /* 0x000000050e057291 */ /* 0x000fe4000f8e18ff */
[----:B------:R-:W-:Y:S02]  /*0780*/  ULEA UR6, UR14, UR6, 0x3 ;  /* 0x000000060e067291 */ /* 0x000fe4000f8e18ff */
[----:B------:R-:W-:Y:S02]  /*0790*/  ULEA UR7, UR14, UR7, 0x3 ;  /* 0x000000070e077291 */ /* 0x000fe4000f8e18ff */
[----:B------:R-:W-:-:S02]  /*07a0*/  ULEA UR8, UR14, UR8, 0x3 ;  /* 0x000000080e087291 */ /* 0x000fc4000f8e18ff */
[----:B------:R-:W-:Y:S02]  /*07b0*/  ULEA UR9, UR14, UR9, 0x3 ;  /* 0x000000090e097291 */ /* 0x000fe4000f8e18ff */
[----:B------:R-:W-:Y:S02]  /*07c0*/  ULEA UR10, UR14, UR10, 0x3 ;  /* 0x0000000a0e0a7291 */ /* 0x000fe4000f8e18ff */
[----:B------:R-:W-:Y:S01]  /*07d0*/  ULEA UR11, UR14, UR11, 0x3 ;  /* 0x0000000b0e0b7291 */ /* 0x000fe2000f8e18ff */
[----:B------:R-:W-:Y:S02]  /*07e0*/  IMAD.X R17, RZ, RZ, R11, P2 ;  /* 0x000000ffff117224 */ /* 0x000fe400010e060b */
[----:B--2---:R-:W-:-:S05]  /*07f0*/  FFMA R13, R14, R13, R21 ;  /* 0x0000000d0e0d7223 */ /* 0x004fca0000000015 */
[----:B------:R3:W-:Y:S01]  /*0800*/  STG.E desc[UR12][R2.64], R13 ;  /* 0x0000000d02007986 */ /* 0x0007e2000c10190c */
[----:B------:R-:W-:Y:S05]  /*0810*/  @P1 BRA `(.L_x_1) ;  /* 0xfffffff800c41947 */ /* 0x000fea000383ffff */
.L_x_0:
[----:B------:R-:W-:Y:S05]  /*0820*/  @!P0 EXIT ;  /* 0x000000000000894d */ /* 0x000fea0003800000 */
[----:B------:R-:W-:Y:S02]  /*0830*/  ISETP.GE.U32.AND P1, PT, R18, 0x4, PT ;  /* 0x000000041200780c */ /* 0x000fe40003f26070 */
[----:B------:R-:W-:-:S04]  /*0840*/  LOP3.LUT R20, R6, 0x3, RZ, 0xc0, !PT ;  /* 0x0000000306147812 */ /* 0x000fc800078ec0ff */
[----:B------:R-:W-:-:S07]  /*0850*/  ISETP.NE.AND P0, PT, R20, RZ, PT ;  /* 0x000000ff1400720c */ /* 0x000fce0003f05270 */
[----:B------:R-:W-:Y:S06]  /*0860*/  @!P1 BRA `(.L_x_2) ;  /* 0x0000000000ac9947 */ /* 0x000fec0003800000 */
[----:B------:R-:W0:Y:S01]  /*0870*/  LDCU.64 UR6, c[0x0][0x390] ;  /* 0x00007200ff0677ac */ /* 0x000e220008000a00 */
[C---:B------:R-:W-:Y:S01]  /*0880*/  IMAD R15, R7.reuse, UR14, RZ ;  /* 0x0000000e070f7c24 */ /* 0x040fe2000f8e02ff */
[----:B------:R-:W-:Y:S01]  /*0890*/  IADD3 R8, P1, PT, R7, R4, RZ ;  /* 0x0000000407087210 */ /* 0x000fe20007f3e0ff */
[----:B------:R-:W1:Y:S03]  /*08a0*/  LDCU.64 UR4, c[0x0][0x380] ;  /* 0x00007000ff0477ac */ /* 0x000e660008000a00 */
[----:B------:R-:W-:Y:S01]  /*08b0*/  IADD3 R12, P2, PT, R0, R15, RZ ;  /* 0x0000000f000c7210 */ /* 0x000fe20007f5e0ff */
[----:B------:R-:W-:-:S04]  /*08c0*/  IMAD.X R11, RZ, RZ, R9, P1 ;  /* 0x000000ffff0b7224 */ /* 0x000fc800008e0609 */
[----:B------:R-:W-:Y:S01]  /*08d0*/  IMAD.X R17, RZ, RZ, RZ, P2 ;  /* 0x000000ffff117224 */ /* 0x000fe200010e06ff */
[----:B0-----:R-:W-:Y:S02]  /*08e0*/  LEA R10, P1, R8, UR6, 0x2 ;  /* 0x00000006080a7c11 */ /* 0x001fe4000f8210ff */
[----:B-1----:R-:W-:Y:S02]  /*08f0*/  LEA R16, P2, R12, UR4, 0x2 ;  /* 0x000000040c107c11 */ /* 0x002fe4000f8410ff */
[----:B------:R-:W-:Y:S02]  /*0900*/  LEA.HI.X R11, R8, UR7, R11, 0x2, P1 ;  /* 0x00000007080b7c11 */ /* 0x000fe400088f140b */
[----:B------:R-:W-:-:S03]  /*0910*/  LEA.HI.X R17, R12, UR5, R17, 0x2, P2 ;  /* 0x000000050c117c11 */ /* 0x000fc600090f1411 */
[----:B------:R-:W2:Y:S04]  /*0920*/  LDG.E R8, desc[UR12][R10.64] ;  /* 0x0000000c0a087981 */ /* 0x000ea8000c1e1900 */
[----:B------:R-:W2:Y:S01]  /*0930*/  LDG.E R16, desc[UR12][R16.64] ;  /* 0x0000000c10107981 */ /* 0x000ea2000c1e1900 */
[----:B---3--:R-:W-:-:S05]  /*0940*/  VIADD R21, R15, UR14 ;  /* 0x0000000e0f157c36 */ /* 0x008fca0008000000 */
[----:B------:R-:W-:-:S05]  /*0950*/  IADD3 R12, P1, PT, R0, R21, RZ ;  /* 0x00000015000c7210 */ /* 0x000fca0007f3e0ff */
[----:B------:R-:W-:Y:S01]  /*0960*/  IMAD.X R15, RZ, RZ, RZ, P1 ;  /* 0x000000ffff0f7224 */ /* 0x000fe200008e06ff */
[----:B------:R-:W-:-:S04]  /*0970*/  LEA R14, P1, R12, UR4, 0x2 ;  /* 0x000000040c0e7c11 */ /* 0x000fc8000f8210ff */
[----:B------:R-:W-:Y:S01]  /*0980*/  LEA.HI.X R15, R12, UR5, R15, 0x2, P1 ;  /* 0x000000050c0f7c11 */ /* 0x000fe200088f140f */
[----:B--2---:R-:W-:-:S05]  /*0990*/  FFMA R19, R16, R8, R13 ;  /* 0x0000000810137223 */ /* 0x004fca000000000d */
[----:B------:R0:W-:Y:S04]  /*09a0*/  STG.E desc[UR12][R2.64], R19 ;  /* 0x0000001302007986 */ /* 0x0001e8000c10190c */
[----:B------:R-:W2:Y:S04]  /*09b0*/  LDG.E R14, desc[UR12][R14.64] ;  /* 0x0000000c0e0e7981 */ /* 0x000ea8000c1e1900 */
[----:B------:R-:W2:Y:S01]  /*09c0*/  LDG.E R8, desc[UR12][R10.64+0x4] ;  /* 0x0000040c0a087981 */ /* 0x000ea2000c1e1900 */
[----:B------:R-:W-:-:S05]  /*09d0*/  VIADD R21, R21, UR14 ;  /* 0x0000000e15157c36 */ /* 0x000fca0008000000 */
[----:B------:R-:W-:-:S05]  /*09e0*/  IADD3 R13, P1, PT, R0, R21, RZ ;  /* 0x00000015000d7210 */ /* 0x000fca0007f3e0ff */
[----:B------:R-:W-:Y:S01]  /*09f0*/  IMAD.X R16, RZ, RZ, RZ, P1 ;  /* 0x000000ffff107224 */ /* 0x000fe200008e06ff */
[----:B------:R-:W-:-:S04]  /*0a00*/  LEA R12, P1, R13, UR4, 0x2 ;  /* 0x000000040d0c7c11 */ /* 0x000fc8000f8210ff */
[----:B------:R-:W-:Y:S01]  /*0a10*/  LEA.HI.X R13, R13, UR5, R16, 0x2, P1 ;  /* 0x000000050d0d7c11 */ /* 0x000fe200088f1410 */
[----:B--2---:R-:W-:-:S05]  /*0a20*/  FFMA R17, R14, R8, R19 ;  /* 0x000000080e117223 */ /* 0x004fca0000000013 */
[----:B------:R1:W-:Y:S04]  /*0a30*/  STG.E desc[UR12][R2.64], R17 ;  /* 0x0000001102007986 */ /* 0x0003e8000c10190c */
[----:B------:R-:W0:Y:S04]  /*0a40*/  LDG.E R12, desc[UR12][R12.64] ;  /* 0x0000000c0c0c7981 */ /* 0x000e28000c1e1900 */
[----:B------:R-:W0:Y:S01]  /*0a50*/  LDG.E R8, desc[UR12][R10.64+0x8] ;  /* 0x0000080c0a087981 */ /* 0x000e22000c1e1900 */
[----:B------:R-:W-:-:S05]  /*0a60*/  VIADD R21, R21, UR14 ;  /* 0x0000000e15157c36 */ /* 0x000fca0008000000 */
[----:B------:R-:W-:-:S05]  /*0a70*/  IADD3 R21, P1, PT, R0, R21, RZ ;  /* 0x0000001500157210 */ /* 0x000fca0007f3e0ff */
[----:B------:R-:W-:Y:S01]  /*0a80*/  IMAD.X R16, RZ, RZ, RZ, P1 ;  /* 0x000000ffff107224 */ /* 0x000fe200008e06ff */
[----:B------:R-:W-:-:S04]  /*0a90*/  LEA R14, P1, R21, UR4, 0x2 ;  /* 0x00000004150e7c11 */ /* 0x000fc8000f8210ff */
[----:B------:R-:W-:Y:S01]  /*0aa0*/  LEA.HI.X R15, R21, UR5, R16, 0x2, P1 ;  /* 0x00000005150f7c11 */ /* 0x000fe200088f1410 */
[----:B0-----:R-:W-:-:S05]  /*0ab0*/  FFMA R19, R12, R8, R17 ;  /* 0x000000080c137223 */ /* 0x001fca0000000011 */
[----:B------:R1:W-:Y:S04]  /*0ac0*/  STG.E desc[UR12][R2.64], R19 ;  /* 0x0000001302007986 */ /* 0x0003e8000c10190c */
[----:B------:R-:W2:Y:S04]  /*0ad0*/  LDG.E R8, desc[UR12][R10.64+0xc] ;  /* 0x00000c0c0a087981 */ /* 0x000ea8000c1e1900 */
[----:B------:R-:W2:Y:S01]  /*0ae0*/  LDG.E R14, desc[UR12][R14.64] ;  /* 0x0000000c0e0e7981 */ /* 0x000ea2000c1e1900 */
[----:B------:R-:W-:Y:S02]  /*0af0*/  VIADD R7, R7, 0x4 ;  /* 0x0000000407077836 */ /* 0x000fe40000000000 */
[----:B--2---:R-:W-:-:S05]  /*0b00*/  FFMA R13, R14, R8, R19 ;  /* 0x000000080e0d7223 */ /* 0x004fca0000000013 */
[----:B------:R1:W-:Y:S02]  /*0b10*/  STG.E desc[UR12][R2.64], R13 ;  /* 0x0000000d02007986 */ /* 0x0003e4000c10190c */
.L_x_2:
[----:B------:R-:W-:Y:S05]  /*0b20*/  @!P0 EXIT ;  /* 0x000000000000894d */ /* 0x000fea0003800000 */
[----:B------:R-:W-:Y:S02]  /*0b30*/  ISETP.NE.AND P1, PT, R20, 0x1, PT ;  /* 0x000000011400780c */ /* 0x000fe40003f25270 */
[----:B------:R-:W-:-:S04]  /*0b40*/  LOP3.LUT R6, R6, 0x1, RZ, 0xc0, !PT ;  /* 0x0000000106067812 */ /* 0x000fc800078ec0ff */
[----:B------:R-:W-:-:S07]  /*0b50*/  ISETP.NE.U32.AND P0, PT, R6, 0x1, PT ;  /* 0x000000010600780c */ /* 0x000fce0003f05070 */
[----:B------:R-:W-:Y:S06]  /*0b60*/  @!P1 BRA `(.L_x_3) ;  /* 0x0000000000649947 */ /* 0x000fec0003800000 */
[----:B------:R-:W0:Y:S01]  /*0b70*/  LDCU.64 UR6, c[0x0][0x390] ;  /* 0x00007200ff0677ac */ /* 0x000e220008000a00 */
[C---:B-1----:R-:W-:Y:S01]  /*0b80*/  IMAD R17, R7.reuse, UR14, RZ ;  /* 0x0000000e07117c24 */ /* 0x042fe2000f8e02ff */
        /* <DEDUP_REMOVED lines=9> */
[----:B------:R-:W3:Y:S04]  /*0c20*/  LDG.E R6, desc[UR12][R10.64] ;  /* 0x0000000c0a067981 */ /* 0x000ee8000c1e1900 */
[----:B------:R-:W3:Y:S01]  /*0c30*/  LDG.E R14, desc[UR12][R14.64] ;  /* 0x0000000c0e0e7981 */ /* 0x000ee2000c1e1900 */
[----:B------:R-:W-:-:S05]  /*0c40*/  VIADD R17, R17, UR14 ;  /* 0x0000000e11117c36 */ /* 0x000fca0008000000 */
[----:B------:R-:W-:-:S05]  /*0c50*/  IADD3 R17, P1, PT, R0, R17, RZ ;  /* 0x0000001100117210 */ /* 0x000fca0007f3e0ff */
[----:B------:R-:W-:Y:S01]  /*0c60*/  IMAD.X R8, RZ, RZ, RZ, P1 ;  /* 0x000000ffff087224 */ /* 0x000fe200008e06ff */
[----:B------:R-:W-:-:S04]  /*0c70*/  LEA R16, P1, R17, UR4, 0x2 ;  /* 0x0000000411107c11 */ /* 0x000fc8000f8210ff */
[----:B------:R-:W-:Y:S01]  /*0c80*/  LEA.HI.X R17, R17, UR5, R8, 0x2, P1 ;  /* 0x0000000511117c11 */ /* 0x000fe200088f1408 */
[----:B---3--:R-:W-:-:S05]  /*0c90*/  FFMA R19, R14, R6, R13 ;  /* 0x000000060e137223 */ /* 0x008fca000000000d */
[----:B------:R0:W-:Y:S04]  /*0ca0*/  STG.E desc[UR12][R2.64], R19 ;  /* 0x0000001302007986 */ /* 0x0001e8000c10190c */
[----:B------:R-:W2:Y:S04]  /*0cb0*/  LDG.E R13, desc[UR12][R10.64+0x4] ;  /* 0x0000040c0a0d7981 */ /* 0x000ea8000c1e1900 */
[----:B------:R-:W2:Y:S01]  /*0cc0*/  LDG.E R16, desc[UR12][R16.64] ;  /* 0x0000000c10107981 */ /* 0x000ea2000c1e1900 */
[----:B------:R-:W-:Y:S02]  /*0cd0*/  VIADD R7, R7, 0x2 ;  /* 0x0000000207077836 */ /* 0x000fe40000000000 */
[----:B--2---:R-:W-:-:S05]  /*0ce0*/  FFMA R13, R16, R13, R19 ;  /* 0x0000000d100d7223 */ /* 0x004fca0000000013 */
[----:B------:R0:W-:Y:S02]  /*0cf0*/  STG.E desc[UR12][R2.64], R13 ;  /* 0x0000000d02007986 */ /* 0x0001e4000c10190c */
.L_x_3:
[----:B------:R-:W-:Y:S05]  /*0d00*/  @P0 EXIT ;  /* 0x000000000000094d */ /* 0x000fea0003800000 */
[----:B------:R-:W2:Y:S01]  /*0d10*/  LDCU.64 UR6, c[0x0][0x390] ;  /* 0x00007200ff0677ac */ /* 0x000ea20008000a00 */
[C---:B------:R-:W-:Y:S01]  /*0d20*/  IMAD R11, R7.reuse, UR14, RZ ;  /* 0x0000000e070b7c24 */ /* 0x040fe2000f8e02ff */
[----:B------:R-:W-:Y:S01]  /*0d30*/  IADD3 R5, P1, PT, R7, R4, RZ ;  /* 0x0000000407057210 */ /* 0x000fe20007f3e0ff */
[----:B------:R-:W4:Y:S03]  /*0d40*/  LDCU.64 UR4, c[0x0][0x380] ;  /* 0x00007000ff0477ac */ /* 0x000f260008000a00 */
[----:B------:R-:W-:Y:S01]  /*0d50*/  IADD3 R8, P0, PT, R11, R0, RZ ;  /* 0x000000000b087210 */ /* 0x000fe20007f1e0ff */
[----:B------:R-:W-:-:S04]  /*0d60*/  IMAD.X R0, RZ, RZ, R9, P1 ;  /* 0x000000ffff007224 */ /* 0x000fc800008e0609 */
[----:B------:R-:W-:Y:S01]  /*0d70*/  IMAD.X R9, RZ, RZ, RZ, P0 ;  /* 0x000000ffff097224 */ /* 0x000fe200000e06ff */
[C---:B--2---:R-:W-:Y:S02]  /*0d80*/  LEA R6, P1, R5.reuse, UR6, 0x2 ;  /* 0x0000000605067c11 */ /* 0x044fe4000f8210ff */
[C---:B----4-:R-:W-:Y:S02]  /*0d90*/  LEA R4, P0, R8.reuse, UR4, 0x2 ;  /* 0x0000000408047c11 */ /* 0x050fe4000f8010ff */
[----:B------:R-:W-:Y:S02]  /*0da0*/  LEA.HI.X R7, R5, UR7, R0, 0x2, P1 ;  /* 0x0000000705077c11 */ /* 0x000fe400088f1400 */
[----:B------:R-:W-:-:S03]  /*0db0*/  LEA.HI.X R5, R8, UR5, R9, 0x2, P0 ;  /* 0x0000000508057c11 */ /* 0x000fc600080f1409 */
[----:B------:R-:W0:Y:S04]  /*0dc0*/  LDG.E R6, desc[UR12][R6.64] ;  /* 0x0000000c06067981 */ /* 0x000e28000c1e1900 */
[----:B------:R-:W0:Y:S02]  /*0dd0*/  LDG.E R4, desc[UR12][R4.64] ;  /* 0x0000000c04047981 */ /* 0x000e24000c1e1900 */
[----:B01-3--:R-:W-:-:S05]  /*0de0*/  FFMA R13, R4, R6, R13 ;  /* 0x00000006040d7223 */ /* 0x00bfca000000000d */
[----:B------:R-:W-:Y:S01]  /*0df0*/  STG.E desc[UR12][R2.64], R13 ;  /* 0x0000000d02007986 */ /* 0x000fe2000c10190c */
[----:B------:R-:W-:Y:S05]  /*0e00*/  EXIT ;  /* 0x000000000000794d */ /* 0x000fea0003800000 */
.L_x_4:
[----:B------:R-:W-:-:S00]  /*0e10*/  BRA `(.L_x_4) ;  /* 0xfffffffc00fc7947 */ /* 0x000fc0000383ffff */
[----:B------:R-:W-:-:S00]  /*0e20*/  NOP ;  /* 0x0000000000007918 */ /* 0x000fc00000000000 */
        /* <DEDUP_REMOVED lines=13> */
.L_x_5:


//--------------------- .nv.shared.reserved.0     --------------------------
	.section	.nv.shared.reserved.0,"aw",@nobits
	.weak		__nv_reservedSMEM_offset_0_alias
	.size		__nv_reservedSMEM_offset_0_alias, 0, 64
	.other		__nv_reservedSMEM_offset_0_alias,@"STO_CUDA_RESERVED_SHARED STV_DEFAULT"
__nv_reservedSMEM_offset_0_alias:
	.zero		0
	.zero		64


//--------------------- .nv.constant0._Z11matrix_multPfjjS_jjS_ --------------------------
	.section	.nv.constant0._Z11matrix_multPfjjS_jjS_,"a",@progbits
	.sectionflags	@""
	.align	4
.nv.constant0._Z11matrix_multPfjjS_jjS_:
	.zero		936


//--------------------- SYMBOLS --------------------------

	.type		.nv.reservedSmem.offset0,@object
	.size		.nv.reservedSmem.offset0,0x4
